//
// Generated by NVIDIA NVVM Compiler
//
// Compiler Build ID: CL-36424714
// Cuda compilation tools, release 13.0, V13.0.88
// Based on NVVM 20.0.0
//

.version 9.0
.target sm_100
.address_size 64

	// .globl	_Z17naive_convolutionPfS_S_

.visible .entry _Z17naive_convolutionPfS_S_(
	.param .u64 .ptr .align 1 _Z17naive_convolutionPfS_S__param_0,
	.param .u64 .ptr .align 1 _Z17naive_convolutionPfS_S__param_1,
	.param .u64 .ptr .align 1 _Z17naive_convolutionPfS_S__param_2
)
{
	.reg .pred 	%p<69>;
	.reg .b32 	%r<34>;
	.reg .b32 	%f<127>;
	.reg .b64 	%rd<60>;

	ld.param.u64 	%rd10, [_Z17naive_convolutionPfS_S__param_0];
	ld.param.u64 	%rd9, [_Z17naive_convolutionPfS_S__param_1];
	ld.param.u64 	%rd11, [_Z17naive_convolutionPfS_S__param_2];
	cvta.to.global.u64 	%rd1, %rd11;
	cvta.to.global.u64 	%rd2, %rd10;
	mov.u32 	%r12, %ctaid.x;
	mov.u32 	%r13, %ntid.x;
	mov.u32 	%r14, %tid.x;
	mad.lo.s32 	%r1, %r12, %r13, %r14;
	mov.u32 	%r15, %ctaid.y;
	mov.u32 	%r16, %ntid.y;
	mov.u32 	%r17, %tid.y;
	mad.lo.s32 	%r2, %r15, %r16, %r17;
	setp.gt.u32 	%p1, %r2, 29999;
	setp.gt.s32 	%p2, %r1, 19999;
	or.pred  	%p3, %p1, %p2;
	@%p3 bra 	$L__BB0_52;
	add.s32 	%r3, %r2, -2;
	setp.gt.u32 	%p4, %r3, 29999;
	mul.lo.s32 	%r4, %r3, 20000;
	add.s32 	%r5, %r1, -2;
	setp.gt.u32 	%p5, %r5, 19999;
	mov.f32 	%f103, 0f00000000;
	or.pred  	%p6, %p4, %p5;
	@%p6 bra 	$L__BB0_3;
	add.s32 	%r18, %r5, %r4;
	mul.wide.u32 	%rd12, %r18, 4;
	add.s64 	%rd13, %rd2, %rd12;
	ld.global.f32 	%f52, [%rd13];
	ld.global.f32 	%f53, [%rd1];
	fma.rn.f32 	%f103, %f52, %f53, 0f00000000;
$L__BB0_3:
	setp.gt.u32 	%p7, %r3, 29999;
	add.s32 	%r6, %r1, -1;
	setp.gt.u32 	%p8, %r6, 19999;
	or.pred  	%p9, %p7, %p8;
	@%p9 bra 	$L__BB0_5;
	add.s32 	%r19, %r6, %r4;
	mul.wide.u32 	%rd14, %r19, 4;
	add.s64 	%rd15, %rd2, %rd14;
	ld.global.f32 	%f54, [%rd15];
	ld.global.f32 	%f55, [%rd1+4];
	fma.rn.f32 	%f103, %f54, %f55, %f103;
$L__BB0_5:
	setp.gt.u32 	%p10, %r3, 29999;
	setp.gt.u32 	%p11, %r1, 19999;
	or.pred  	%p12, %p10, %p11;
	@%p12 bra 	$L__BB0_7;
	add.s32 	%r20, %r1, %r4;
	mul.wide.u32 	%rd16, %r20, 4;
	add.s64 	%rd17, %rd2, %rd16;
	ld.global.f32 	%f56, [%rd17];
	ld.global.f32 	%f57, [%rd1+8];
	fma.rn.f32 	%f103, %f56, %f57, %f103;
$L__BB0_7:
	setp.gt.u32 	%p13, %r3, 29999;
	add.s32 	%r7, %r1, 1;
	setp.gt.u32 	%p14, %r7, 19999;
	or.pred  	%p15, %p13, %p14;
	@%p15 bra 	$L__BB0_9;
	add.s32 	%r21, %r7, %r4;
	mul.wide.u32 	%rd18, %r21, 4;
	add.s64 	%rd19, %rd2, %rd18;
	ld.global.f32 	%f58, [%rd19];
	ld.global.f32 	%f59, [%rd1+12];
	fma.rn.f32 	%f103, %f58, %f59, %f103;
$L__BB0_9:
	setp.gt.u32 	%p16, %r3, 29999;
	add.s32 	%r8, %r1, 2;
	setp.gt.u32 	%p17, %r8, 19999;
	or.pred  	%p18, %p16, %p17;
	@%p18 bra 	$L__BB0_11;
	add.s32 	%r22, %r8, %r4;
	mul.wide.u32 	%rd20, %r22, 4;
	add.s64 	%rd21, %rd2, %rd20;
	ld.global.f32 	%f60, [%rd21];
	ld.global.f32 	%f61, [%rd1+16];
	fma.rn.f32 	%f103, %f60, %f61, %f103;
$L__BB0_11:
	setp.gt.u32 	%p19, %r5, 19999;
	add.s32 	%r9, %r2, -1;
	setp.gt.u32 	%p20, %r9, 29999;
	add.s32 	%r10, %r4, 20000;
	or.pred  	%p21, %p20, %p19;
	@%p21 bra 	$L__BB0_13;
	add.s32 	%r23, %r5, %r10;
	mul.wide.u32 	%rd22, %r23, 4;
	add.s64 	%rd23, %rd2, %rd22;
	ld.global.f32 	%f62, [%rd23];
	ld.global.f32 	%f63, [%rd1+20];
	fma.rn.f32 	%f103, %f62, %f63, %f103;
$L__BB0_13:
	setp.gt.u32 	%p22, %r9, 29999;
	setp.gt.u32 	%p23, %r6, 19999;
	or.pred  	%p24, %p22, %p23;
	@%p24 bra 	$L__BB0_15;
	add.s32 	%r24, %r6, %r10;
	mul.wide.u32 	%rd24, %r24, 4;
	add.s64 	%rd25, %rd2, %rd24;
	ld.global.f32 	%f64, [%rd25];
	ld.global.f32 	%f65, [%rd1+24];
	fma.rn.f32 	%f103, %f64, %f65, %f103;
$L__BB0_15:
	setp.gt.u32 	%p25, %r9, 29999;
	setp.gt.u32 	%p26, %r1, 19999;
	or.pred  	%p27, %p25, %p26;
	@%p27 bra 	$L__BB0_17;
	add.s32 	%r25, %r1, %r10;
	mul.wide.u32 	%rd26, %r25, 4;
	add.s64 	%rd27, %rd2, %rd26;
	ld.global.f32 	%f66, [%rd27];
	ld.global.f32 	%f67, [%rd1+28];
	fma.rn.f32 	%f103, %f66, %f67, %f103;
$L__BB0_17:
	setp.gt.u32 	%p28, %r9, 29999;
	setp.gt.u32 	%p29, %r7, 19999;
	or.pred  	%p30, %p28, %p29;
	@%p30 bra 	$L__BB0_19;
	add.s32 	%r26, %r7, %r10;
	mul.wide.u32 	%rd28, %r26, 4;
	add.s64 	%rd29, %rd2, %rd28;
	ld.global.f32 	%f68, [%rd29];
	ld.global.f32 	%f69, [%rd1+32];
	fma.rn.f32 	%f103, %f68, %f69, %f103;
$L__BB0_19:
	setp.gt.u32 	%p31, %r9, 29999;
	setp.gt.u32 	%p32, %r8, 19999;
	or.pred  	%p33, %p31, %p32;
	@%p33 bra 	$L__BB0_21;
	add.s32 	%r27, %r8, %r10;
	mul.wide.u32 	%rd30, %r27, 4;
	add.s64 	%rd31, %rd2, %rd30;
	ld.global.f32 	%f70, [%rd31];
	ld.global.f32 	%f71, [%rd1+36];
	fma.rn.f32 	%f103, %f70, %f71, %f103;
$L__BB0_21:
	setp.gt.u32 	%p34, %r5, 19999;
	add.s32 	%r11, %r4, 40000;
	@%p34 bra 	$L__BB0_23;
	add.s32 	%r28, %r5, %r11;
	mul.wide.u32 	%rd32, %r28, 4;
	add.s64 	%rd33, %rd2, %rd32;
	ld.global.f32 	%f72, [%rd33];
	ld.global.f32 	%f73, [%rd1+40];
	fma.rn.f32 	%f103, %f72, %f73, %f103;
$L__BB0_23:
	setp.gt.u32 	%p35, %r6, 19999;
	@%p35 bra 	$L__BB0_25;
	add.s32 	%r29, %r6, %r11;
	mul.wide.u32 	%rd34, %r29, 4;
	add.s64 	%rd35, %rd2, %rd34;
	ld.global.f32 	%f74, [%rd35];
	ld.global.f32 	%f75, [%rd1+44];
	fma.rn.f32 	%f103, %f74, %f75, %f103;
$L__BB0_25:
	setp.gt.u32 	%p36, %r1, 19999;
	@%p36 bra 	$L__BB0_27;
	add.s32 	%r30, %r1, %r11;
	mul.wide.u32 	%rd36, %r30, 4;
	add.s64 	%rd37, %rd2, %rd36;
	ld.global.f32 	%f76, [%rd37];
	ld.global.f32 	%f77, [%rd1+48];
	fma.rn.f32 	%f103, %f76, %f77, %f103;
$L__BB0_27:
	setp.gt.u32 	%p37, %r7, 19999;
	@%p37 bra 	$L__BB0_29;
	add.s32 	%r31, %r7, %r11;
	mul.wide.u32 	%rd38, %r31, 4;
	add.s64 	%rd39, %rd2, %rd38;
	ld.global.f32 	%f78, [%rd39];
	ld.global.f32 	%f79, [%rd1+52];
	fma.rn.f32 	%f103, %f78, %f79, %f103;
$L__BB0_29:
	setp.gt.u32 	%p38, %r8, 19999;
	@%p38 bra 	$L__BB0_31;
	add.s32 	%r32, %r8, %r11;
	mul.wide.u32 	%rd40, %r32, 4;
	add.s64 	%rd41, %rd2, %rd40;
	ld.global.f32 	%f80, [%rd41];
	ld.global.f32 	%f81, [%rd1+56];
	fma.rn.f32 	%f103, %f80, %f81, %f103;
$L__BB0_31:
	setp.gt.u32 	%p39, %r5, 19999;
	setp.gt.u32 	%p40, %r2, 29998;
	cvt.u64.u32 	%rd3, %r11;
	cvt.u64.u32 	%rd42, %r5;
	add.s64 	%rd43, %rd42, %rd3;
	shl.b64 	%rd44, %rd43, 2;
	add.s64 	%rd4, %rd2, %rd44;
	or.pred  	%p41, %p40, %p39;
	@%p41 bra 	$L__BB0_33;
	ld.global.f32 	%f82, [%rd4+80000];
	ld.global.f32 	%f83, [%rd1+60];
	fma.rn.f32 	%f103, %f82, %f83, %f103;
$L__BB0_33:
	setp.gt.u32 	%p42, %r2, 29998;
	setp.gt.u32 	%p43, %r6, 19999;
	cvt.u64.u32 	%rd45, %r6;
	add.s64 	%rd46, %rd45, %rd3;
	shl.b64 	%rd47, %rd46, 2;
	add.s64 	%rd5, %rd2, %rd47;
	or.pred  	%p44, %p42, %p43;
	@%p44 bra 	$L__BB0_35;
	ld.global.f32 	%f84, [%rd5+80000];
	ld.global.f32 	%f85, [%rd1+64];
	fma.rn.f32 	%f103, %f84, %f85, %f103;
$L__BB0_35:
	setp.gt.u32 	%p45, %r2, 29998;
	setp.gt.u32 	%p46, %r1, 19999;
	cvt.u64.u32 	%rd48, %r1;
	add.s64 	%rd49, %rd48, %rd3;
	shl.b64 	%rd50, %rd49, 2;
	add.s64 	%rd6, %rd2, %rd50;
	or.pred  	%p47, %p45, %p46;
	@%p47 bra 	$L__BB0_37;
	ld.global.f32 	%f86, [%rd6+80000];
	ld.global.f32 	%f87, [%rd1+68];
	fma.rn.f32 	%f103, %f86, %f87, %f103;
$L__BB0_37:
	setp.gt.u32 	%p48, %r2, 29998;
	setp.gt.u32 	%p49, %r7, 19999;
	cvt.u64.u32 	%rd51, %r7;
	add.s64 	%rd52, %rd51, %rd3;
	shl.b64 	%rd53, %rd52, 2;
	add.s64 	%rd7, %rd2, %rd53;
	or.pred  	%p50, %p48, %p49;
	@%p50 bra 	$L__BB0_39;
	ld.global.f32 	%f88, [%rd7+80000];
	ld.global.f32 	%f89, [%rd1+72];
	fma.rn.f32 	%f103, %f88, %f89, %f103;
$L__BB0_39:
	setp.gt.u32 	%p52, %r8, 19999;
	cvt.u64.u32 	%rd54, %r8;
	add.s64 	%rd55, %rd54, %rd3;
	shl.b64 	%rd56, %rd55, 2;
	add.s64 	%rd8, %rd2, %rd56;
	or.pred  	%p53, %p48, %p52;
	@%p53 bra 	$L__BB0_41;
	ld.global.f32 	%f90, [%rd8+80000];
	ld.global.f32 	%f91, [%rd1+76];
	fma.rn.f32 	%f103, %f90, %f91, %f103;
$L__BB0_41:
	setp.gt.u32 	%p54, %r5, 19999;
	setp.gt.u32 	%p55, %r2, 29997;
	or.pred  	%p56, %p55, %p54;
	@%p56 bra 	$L__BB0_43;
	ld.global.f32 	%f92, [%rd4+160000];
	ld.global.f32 	%f93, [%rd1+80];
	fma.rn.f32 	%f103, %f92, %f93, %f103;
$L__BB0_43:
	setp.gt.u32 	%p57, %r2, 29997;
	setp.gt.u32 	%p58, %r6, 19999;
	or.pred  	%p59, %p57, %p58;
	@%p59 bra 	$L__BB0_45;
	ld.global.f32 	%f94, [%rd5+160000];
	ld.global.f32 	%f95, [%rd1+84];
	fma.rn.f32 	%f103, %f94, %f95, %f103;
$L__BB0_45:
	setp.gt.u32 	%p60, %r2, 29997;
	setp.gt.u32 	%p61, %r1, 19999;
	or.pred  	%p62, %p60, %p61;
	@%p62 bra 	$L__BB0_47;
	ld.global.f32 	%f96, [%rd6+160000];
	ld.global.f32 	%f97, [%rd1+88];
	fma.rn.f32 	%f103, %f96, %f97, %f103;
$L__BB0_47:
	setp.gt.u32 	%p63, %r2, 29997;
	setp.gt.u32 	%p64, %r7, 19999;
	or.pred  	%p65, %p63, %p64;
	@%p65 bra 	$L__BB0_49;
	ld.global.f32 	%f98, [%rd7+160000];
	ld.global.f32 	%f99, [%rd1+92];
	fma.rn.f32 	%f103, %f98, %f99, %f103;
$L__BB0_49:
	setp.gt.u32 	%p66, %r2, 29997;
	setp.gt.u32 	%p67, %r8, 19999;
	or.pred  	%p68, %p66, %p67;
	@%p68 bra 	$L__BB0_51;
	ld.global.f32 	%f100, [%rd8+160000];
	ld.global.f32 	%f101, [%rd1+96];
	fma.rn.f32 	%f103, %f100, %f101, %f103;
$L__BB0_51:
	add.s32 	%r33, %r11, %r1;
	cvta.to.global.u64 	%rd57, %rd9;
	mul.wide.s32 	%rd58, %r33, 4;
	add.s64 	%rd59, %rd57, %rd58;
	st.global.f32 	[%rd59], %f103;
$L__BB0_52:
	ret;

}


// ===== COMPILED SASS (sm_100) =====

	.target	sm_100

	.elftype	@"ET_EXEC"


//--------------------- .note.nv.tkinfo           --------------------------
	.section	.note.nv.tkinfo,"",@"SHT_NOTE"
	.sectionflags	@"SHF_NOTE_NV_TKINFO"
	.tkinfo
        /*0018*/ 	.word	0x00000002
        /*0030*/ 	.string	""
        /*0030*/ 	.string	"ptxas"
        /*0030*/ 	.string	"Cuda compilation tools, release 13.0, V13.0.88"
        /*0030*/ 	.string	"Build cuda_13.0.r13.0/compiler.36424714_0"
        /*0030*/ 	.string	"-arch sm_100 -m 64 "



//--------------------- .note.nv.cuinfo           --------------------------
	.section	.note.nv.cuinfo,"",@"SHT_NOTE"
	.sectionflags	@"SHF_NOTE_NV_CUINFO"
        /*0018*/ 	.short	0x0002
        /*001a*/ 	.short	0x0064
        /*001c*/ 	.short	0x0082
	.zero		2


//--------------------- .nv.info                  --------------------------
	.section	.nv.info,"",@"SHT_CUDA_INFO"
	.align	4


	//----- nvinfo : EIATTR_REGCOUNT
	.align		4
        /*0000*/ 	.byte	0x04, 0x2f
        /*0002*/ 	.short	(.L_1 - .L_0)
	.align		4
.L_0:
        /*0004*/ 	.word	index@(_Z17naive_convolutionPfS_S_)
        /*0008*/ 	.word	0x00000020


	//----- nvinfo : EIATTR_FRAME_SIZE
	.align		4
.L_1:
        /*000c*/ 	.byte	0x04, 0x11
        /*000e*/ 	.short	(.L_3 - .L_2)
	.align		4
.L_2:
        /*0010*/ 	.word	index@(_Z17naive_convolutionPfS_S_)
        /*0014*/ 	.word	0x00000000


	//----- nvinfo : EIATTR_MIN_STACK_SIZE
	.align		4
.L_3:
        /*0018*/ 	.byte	0x04, 0x12
        /*001a*/ 	.short	(.L_5 - .L_4)
	.align		4
.L_4:
        /*001c*/ 	.word	index@(_Z17naive_convolutionPfS_S_)
        /*0020*/ 	.word	0x00000000
.L_5:


//--------------------- .nv.compat                --------------------------
	.section	.nv.compat,"",@"SHT_CUDA_COMPAT_INFO"
	.align	4
        /*0000*/ 	.byte	0x02, 0x09, 0x00, 0x00, 0x02, 0x02, 0x01, 0x00, 0x02, 0x05, 0x05, 0x00, 0x03, 0x07, 0x01, 0x01
        /*0010*/ 	.byte	0x02, 0x03, 0x00, 0x00, 0x02, 0x06, 0x01, 0x00, 0x04, 0x0b, 0x08, 0x00, 0x09, 0x00, 0x00, 0x00
        /*0020*/ 	.byte	0x00, 0x00, 0x00, 0x00


//--------------------- .nv.info._Z17naive_convolutionPfS_S_ --------------------------
	.section	.nv.info._Z17naive_convolutionPfS_S_,"",@"SHT_CUDA_INFO"
	.sectionflags	@""
	.align	4


	//----- nvinfo : EIATTR_CUDA_API_VERSION
	.align		4
        /*0000*/ 	.byte	0x04, 0x37
        /*0002*/ 	.short	(.L_7 - .L_6)
.L_6:
        /*0004*/ 	.word	0x00000082


	//----- nvinfo : EIATTR_KPARAM_INFO
	.align		4
.L_7:
        /*0008*/ 	.byte	0x04, 0x17
        /*000a*/ 	.short	(.L_9 - .L_8)
.L_8:
        /*000c*/ 	.word	0x00000000
        /*0010*/ 	.short	0x0002
        /*0012*/ 	.short	0x0010
        /*0014*/ 	.byte	0x00, 0xf5, 0x21, 0x00


	//----- nvinfo : EIATTR_KPARAM_INFO
	.align		4
.L_9:
        /*0018*/ 	.byte	0x04, 0x17
        /*001a*/ 	.short	(.L_11 - .L_10)
.L_10:
        /*001c*/ 	.word	0x00000000
        /*0020*/ 	.short	0x0001
        /*0022*/ 	.short	0x0008
        /*0024*/ 	.byte	0x00, 0xf5, 0x21, 0x00


	//----- nvinfo : EIATTR_KPARAM_INFO
	.align		4
.L_11:
        /*0028*/ 	.byte	0x04, 0x17
        /*002a*/ 	.short	(.L_13 - .L_12)
.L_12:
        /*002c*/ 	.word	0x00000000
        /*0030*/ 	.short	0x0000
        /*0032*/ 	.short	0x0000
        /*0034*/ 	.byte	0x00, 0xf5, 0x21, 0x00


	//----- nvinfo : EIATTR_SPARSE_MMA_MASK
	.align		4
.L_13:
        /*0038*/ 	.byte	0x03, 0x50
        /*003a*/ 	.short	0x0000


	//----- nvinfo : EIATTR_MAXREG_COUNT
	.align		4
        /*003c*/ 	.byte	0x03, 0x1b
        /*003e*/ 	.short	0x00ff


	//----- nvinfo : EIATTR_MERCURY_ISA_VERSION
	.align		4
        /*0040*/ 	.byte	0x03, 0x5f
        /*0042*/ 	.short	0x0101


	//----- nvinfo : EIATTR_VRC_CTA_INIT_COUNT
	.align		4
        /*0044*/ 	.byte	0x02, 0x4a
	.zero		1
	.zero		1


	//----- nvinfo : EIATTR_EXIT_INSTR_OFFSETS
	.align		4
        /*0048*/ 	.byte	0x04, 0x1c
        /*004a*/ 	.short	(.L_15 - .L_14)


	//   ....[0]....
.L_14:
        /*004c*/ 	.word	0x000000b0


	//   ....[1]....
        /*0050*/ 	.word	0x00000db0


	//----- nvinfo : EIATTR_CBANK_PARAM_SIZE
	.align		4
.L_15:
        /*0054*/ 	.byte	0x03, 0x19
        /*0056*/ 	.short	0x0018


	//----- nvinfo : EIATTR_PARAM_CBANK
	.align		4
        /*0058*/ 	.byte	0x04, 0x0a
        /*005a*/ 	.short	(.L_17 - .L_16)
	.align		4
.L_16:
        /*005c*/ 	.word	index@(.nv.constant0._Z17naive_convolutionPfS_S_)
        /*0060*/ 	.short	0x0380
        /*0062*/ 	.short	0x0018


	//----- nvinfo : EIATTR_SW_WAR
	.align		4
.L_17:
        /*0064*/ 	.byte	0x04, 0x36
        /*0066*/ 	.short	(.L_19 - .L_18)
.L_18:
        /*0068*/ 	.word	0x00000008
.L_19:


//--------------------- .nv.callgraph             --------------------------
	.section	.nv.callgraph,"",@"SHT_CUDA_CALLGRAPH"
	.align	4
	.sectionentsize	8
	.align		4
        /*0000*/ 	.word	0x00000000
	.align		4
        /*0004*/ 	.word	0xffffffff
	.align		4
        /*0008*/ 	.word	0x00000000
	.align		4
        /*000c*/ 	.word	0xfffffffe
	.align		4
        /*0010*/ 	.word	0x00000000
	.align		4
        /*0014*/ 	.word	0xfffffffd
	.align		4
        /*0018*/ 	.word	0x00000000
	.align		4
        /*001c*/ 	.word	0xfffffffc


//--------------------- .text._Z17naive_convolutionPfS_S_ --------------------------
	.section	.text._Z17naive_convolutionPfS_S_,"ax",@progbits
	.align	128
        .global         _Z17naive_convolutionPfS_S_
        .type           _Z17naive_convolutionPfS_S_,@function
        .size           _Z17naive_convolutionPfS_S_,(.L_x_1 - _Z17naive_convolutionPfS_S_)
        .other          _Z17naive_convolutionPfS_S_,@"STO_CUDA_ENTRY STV_DEFAULT"
_Z17naive_convolutionPfS_S_:
.text._Z17naive_convolutionPfS_S_:
[----:B------:R-:W-:Y:S01]  /*0000*/  LDC R1, c[0x0][0x37c] ;  /* 0x0000df00ff017b82 */ /* 0x000fe20000000800 */
[----:B------:R-:W0:Y:S07]  /*0010*/  S2R R3, SR_TID.X ;  /* 0x0000000000037919 */ /* 0x000e2e0000002100 */
[----:B------:R-:W0:Y:S01]  /*0020*/  S2UR UR4, SR_CTAID.X ;  /* 0x00000000000479c3 */ /* 0x000e220000002500 */
[----:B------:R-:W1:Y:S07]  /*0030*/  S2R R5, SR_TID.Y ;  /* 0x0000000000057919 */ /* 0x000e6e0000002200 */
[----:B------:R-:W0:Y:S08]  /*0040*/  LDC R8, c[0x0][0x360] ;  /* 0x0000d800ff087b82 */ /* 0x000e300000000800 */
[----:B------:R-:W1:Y:S08]  /*0050*/  S2UR UR5, SR_CTAID.Y ;  /* 0x00000000000579c3 */ /* 0x000e700000002600 */
[----:B------:R-:W1:Y:S01]  /*0060*/  LDC R0, c[0x0][0x364] ;  /* 0x0000d900ff007b82 */ /* 0x000e620000000800 */
[----:B0-----:R-:W-:-:S05]  /*0070*/  IMAD R8, R8, UR4, R3 ;  /* 0x0000000408087c24 */ /* 0x001fca000f8e0203 */
[----:B------:R-:W-:Y:S01]  /*0080*/  ISETP.GT.AND P0, PT, R8, 0x4e1f, PT ;  /* 0x00004e1f0800780c */ /* 0x000fe20003f04270 */
[----:B-1----:R-:W-:-:S05]  /*0090*/  IMAD R3, R0, UR5, R5 ;  /* 0x0000000500037c24 */ /* 0x002fca000f8e0205 */
[----:B------:R-:W-:-:S13]  /*00a0*/  ISETP.GT.U32.OR P0, PT, R3, 0x752f, P0 ;  /* 0x0000752f0300780c */ /* 0x000fda0000704470 */
[----:B------:R-:W-:Y:S05]  /*00b0*/  @P0 EXIT ;  /* 0x000000000000094d */ /* 0x000fea0003800000 */
[C---:B------:R-:W-:Y:S01]  /*00c0*/  IADD3 R20, PT, PT, R8.reuse, -0x2, RZ ;  /* 0xfffffffe08147810 */ /* 0x040fe20007ffe0ff */
[----:B------:R-:W-:Y:S02]  /*00d0*/  VIADD R9, R3, 0xfffffffe ;  /* 0xfffffffe03097836 */ /* 0x000fe40000000000 */
[----:B------:R-:W-:Y:S02]  /*00e0*/  HFMA2 R0, -RZ, RZ, 0, 24.5 ;  /* 0x00004e20ff007431 */ /* 0x000fe400000001ff */
[----:B------:R-:W-:Y:S01]  /*00f0*/  VIADD R22, R8, 0xffffffff ;  /* 0xffffffff08167836 */ /* 0x000fe20000000000 */
[----:B------:R-:W-:Y:S01]  /*0100*/  ISETP.GT.U32.AND P4, PT, R20, 0x4e1f, PT ;  /* 0x00004e1f1400780c */ /* 0x000fe20003f84070 */
[----:B------:R-:W0:Y:S01]  /*0110*/  LDCU.64 UR4, c[0x0][0x358] ;  /* 0x00006b00ff0477ac */ /* 0x000e220008000a00 */
[C---:B------:R-:W-:Y:S02]  /*0120*/  ISETP.GT.U32.AND P0, PT, R8.reuse, 0x4e1f, PT ;  /* 0x00004e1f0800780c */ /* 0x040fe40003f04070 */
[C---:B------:R-:W-:Y:S01]  /*0130*/  ISETP.GT.U32.OR P3, PT, R9.reuse, 0x752f, P4 ;  /* 0x0000752f0900780c */ /* 0x040fe20002764470 */
[----:B------:R-:W-:Y:S01]  /*0140*/  VIADD R6, R8, 0x1 ;  /* 0x0000000108067836 */ /* 0x000fe20000000000 */
[----:B------:R-:W-:Y:S01]  /*0150*/  ISETP.GT.U32.AND P5, PT, R22, 0x4e1f, PT ;  /* 0x00004e1f1600780c */ /* 0x000fe20003fa4070 */
[----:B------:R-:W1:Y:S01]  /*0160*/  LDCU.64 UR6, c[0x0][0x380] ;  /* 0x00007000ff0677ac */ /* 0x000e620008000a00 */
[----:B------:R-:W-:Y:S01]  /*0170*/  ISETP.GT.U32.OR P6, PT, R9, 0x752f, P0 ;  /* 0x0000752f0900780c */ /* 0x000fe200007c4470 */
[----:B------:R-:W-:Y:S01]  /*0180*/  IMAD R7, R3, R0, -0x9c40 ;  /* 0xffff63c003077424 */ /* 0x000fe200078e0200 */
[----:B------:R-:W-:-:S03]  /*0190*/  ISETP.GT.U32.OR P2, PT, R9, 0x752f, P5 ;  /* 0x0000752f0900780c */ /* 0x000fc60002f44470 */
[----:B------:R-:W2:Y:S04]  /*01a0*/  @!P4 LDC.64 R28, c[0x0][0x380] ;  /* 0x0000e000ff1ccb82 */ /* 0x000ea80000000a00 */
[----:B------:R-:W-:-:S04]  /*01b0*/  @!P3 IADD3 R5, PT, PT, R7, R20, RZ ;  /* 0x000000140705b210 */ /* 0x000fc80007ffe0ff */
[----:B------:R-:W3:Y:S08]  /*01c0*/  @!P3 LDC.64 R14, c[0x0][0x380] ;  /* 0x0000e000ff0ebb82 */ /* 0x000ef00000000a00 */
[----:B------:R-:W4:Y:S08]  /*01d0*/  @!P3 LDC.64 R16, c[0x0][0x390] ;  /* 0x0000e400ff10bb82 */ /* 0x000f300000000a00 */
[----:B------:R-:W5:Y:S01]  /*01e0*/  @!P2 LDC.64 R18, c[0x0][0x380] ;  /* 0x0000e000ff12ab82 */ /* 0x000f620000000a00 */
[----:B---3--:R-:W-:-:S07]  /*01f0*/  @!P3 IMAD.WIDE.U32 R14, R5, 0x4, R14 ;  /* 0x00000004050eb825 */ /* 0x008fce00078e000e */
[----:B------:R-:W3:Y:S01]  /*0200*/  @!P6 LDC.64 R12, c[0x0][0x380] ;  /* 0x0000e000ff0ceb82 */ /* 0x000ee20000000a00 */
[----:B0-----:R-:W2:Y:S07]  /*0210*/  @!P3 LDG.E R2, desc[UR4][R14.64] ;  /* 0x000000040e02b981 */ /* 0x001eae000c1e1900 */
[----:B------:R-:W0:Y:S01]  /*0220*/  @!P2 LDC.64 R4, c[0x0][0x390] ;  /* 0x0000e400ff04ab82 */ /* 0x000e220000000a00 */
[----:B----4-:R-:W2:Y:S01]  /*0230*/  @!P3 LDG.E R17, desc[UR4][R16.64] ;  /* 0x000000041011b981 */ /* 0x010ea2000c1e1900 */
[----:B------:R-:W-:Y:S01]  /*0240*/  @!P2 IMAD.IADD R21, R7, 0x1, R22 ;  /* 0x000000010715a824 */ /* 0x000fe200078e0216 */
[----:B------:R-:W-:-:S03]  /*0250*/  @!P6 IADD3 R25, PT, PT, R8, R7, RZ ;  /* 0x000000070819e210 */ /* 0x000fc60007ffe0ff */
[----:B-----5:R-:W-:Y:S02]  /*0260*/  @!P2 IMAD.WIDE.U32 R18, R21, 0x4, R18 ;  /* 0x000000041512a825 */ /* 0x020fe400078e0012 */
[----:B------:R-:W4:Y:S04]  /*0270*/  @!P6 LDC.64 R10, c[0x0][0x390] ;  /* 0x0000e400ff0aeb82 */ /* 0x000f280000000a00 */
[----:B------:R-:W5:Y:S01]  /*0280*/  @!P2 LDG.E R19, desc[UR4][R18.64] ;  /* 0x000000041213a981 */ /* 0x000f62000c1e1900 */
[----:B---3--:R-:W-:-:S06]  /*0290*/  @!P6 IMAD.WIDE.U32 R24, R25, 0x4, R12 ;  /* 0x000000041918e825 */ /* 0x008fcc00078e000c */
[----:B------:R-:W3:Y:S04]  /*02a0*/  @!P6 LDG.E R25, desc[UR4][R24.64] ;  /* 0x000000041819e981 */ /* 0x000ee8000c1e1900 */
[----:B0-----:R-:W5:Y:S04]  /*02b0*/  @!P2 LDG.E R4, desc[UR4][R4.64+0x4] ;  /* 0x000004040404a981 */ /* 0x001f68000c1e1900 */
[----:B----4-:R-:W3:Y:S01]  /*02c0*/  @!P6 LDG.E R10, desc[UR4][R10.64+0x8] ;  /* 0x000008040a0ae981 */ /* 0x010ee2000c1e1900 */
[----:B------:R-:W-:Y:S01]  /*02d0*/  HFMA2 R0, -RZ, RZ, 0, 0 ;  /* 0x00000000ff007431 */ /* 0x000fe200000001ff */
[----:B------:R-:W-:-:S13]  /*02e0*/  ISETP.GT.U32.AND P1, PT, R6, 0x4e1f, PT ;  /* 0x00004e1f0600780c */ /* 0x000fda0003f24070 */
[----:B------:R-:W0:Y:S01]  /*02f0*/  @!P1 LDC.64 R26, c[0x0][0x380] ;  /* 0x0000e000ff1a9b82 */ /* 0x000e220000000a00 */
[----:B--2---:R-:W-:Y:S01]  /*0300*/  @!P3 FFMA R0, R2, R17, RZ ;  /* 0x000000110200b223 */ /* 0x004fe200000000ff */
[----:B------:R-:W-:Y:S01]  /*0310*/  ISETP.GT.U32.OR P3, PT, R9, 0x752f, P1 ;  /* 0x0000752f0900780c */ /* 0x000fe20000f64470 */
[----:B------:R-:W-:-:S12]  /*0320*/  VIADD R2, R8, 0x2 ;  /* 0x0000000208027836 */ /* 0x000fd80000000000 */
[----:B------:R-:W2:Y:S08]  /*0330*/  @!P3 LDC.64 R14, c[0x0][0x380] ;  /* 0x0000e000ff0ebb82 */ /* 0x000eb00000000a00 */
[----:B------:R-:W4:Y:S01]  /*0340*/  @!P3 LDC.64 R12, c[0x0][0x390] ;  /* 0x0000e400ff0cbb82 */ /* 0x000f220000000a00 */
[----:B-----5:R-:W-:Y:S01]  /*0350*/  @!P2 FFMA R0, R19, R4, R0 ;  /* 0x000000041300a223 */ /* 0x020fe20000000000 */
[----:B------:R-:W-:-:S03]  /*0360*/  ISETP.GT.U32.AND P2, PT, R2, 0x4e1f, PT ;  /* 0x00004e1f0200780c */ /* 0x000fc60003f44070 */
[----:B---3--:R-:W-:Y:S01]  /*0370*/  @!P6 FFMA R0, R25, R10, R0 ;  /* 0x0000000a1900e223 */ /* 0x008fe20000000000 */
[----:B------:R-:W-:Y:S02]  /*0380*/  ISETP.GT.U32.OR P6, PT, R9, 0x752f, P2 ;  /* 0x0000752f0900780c */ /* 0x000fe400017c4470 */
[----:B------:R-:W-:-:S05]  /*0390*/  @!P3 IADD3 R5, PT, PT, R7, R6, RZ ;  /* 0x000000060705b210 */ /* 0x000fca0007ffe0ff */
[----:B--2---:R-:W-:-:S06]  /*03a0*/  @!P3 IMAD.WIDE.U32 R14, R5, 0x4, R14 ;  /* 0x00000004050eb825 */ /* 0x004fcc00078e000e */
[----:B------:R-:W2:Y:S01]  /*03b0*/  @!P6 LDC.64 R16, c[0x0][0x380] ;  /* 0x0000e000ff10eb82 */ /* 0x000ea20000000a00 */
[----:B------:R-:W3:Y:S04]  /*03c0*/  @!P3 LDG.E R15, desc[UR4][R14.64] ;  /* 0x000000040e0fb981 */ /* 0x000ee8000c1e1900 */
[----:B----4-:R-:W3:Y:S03]  /*03d0*/  @!P3 LDG.E R12, desc[UR4][R12.64+0xc] ;  /* 0x00000c040c0cb981 */ /* 0x010ee6000c1e1900 */
[----:B------:R-:W4:Y:S01]  /*03e0*/  @!P6 LDC.64 R10, c[0x0][0x390] ;  /* 0x0000e400ff0aeb82 */ /* 0x000f220000000a00 */
[----:B------:R-:W-:-:S04]  /*03f0*/  @!P6 IMAD.IADD R5, R7, 0x1, R2 ;  /* 0x000000010705e824 */ /* 0x000fc800078e0202 */
[----:B--2---:R-:W-:-:S06]  /*0400*/  @!P6 IMAD.WIDE.U32 R16, R5, 0x4, R16 ;  /* 0x000000040510e825 */ /* 0x004fcc00078e0010 */
[----:B------:R-:W2:Y:S04]  /*0410*/  @!P6 LDG.E R17, desc[UR4][R16.64] ;  /* 0x000000041011e981 */ /* 0x000ea8000c1e1900 */
[----:B----4-:R-:W2:Y:S01]  /*0420*/  @!P6 LDG.E R10, desc[UR4][R10.64+0x10] ;  /* 0x000010040a0ae981 */ /* 0x010ea2000c1e1900 */
[----:B------:R-:W-:Y:S01]  /*0430*/  IADD3 R4, PT, PT, R3, -0x1, RZ ;  /* 0xffffffff03047810 */ /* 0x000fe20007ffe0ff */
[----:B------:R-:W-:Y:S02]  /*0440*/  VIADD R5, R7, 0x4e20 ;  /* 0x00004e2007057836 */ /* 0x000fe40000000000 */
[----:B---3--:R-:W-:Y:S01]  /*0450*/  @!P3 FFMA R0, R15, R12, R0 ;  /* 0x0000000c0f00b223 */ /* 0x008fe20000000000 */
[----:B------:R-:W-:-:S13]  /*0460*/  ISETP.GT.U32.OR P3, PT, R4, 0x752f, P4 ;  /* 0x0000752f0400780c */ /* 0x000fda0002764470 */
[----:B------:R-:W3:Y:S01]  /*0470*/  @!P3 LDC.64 R14, c[0x0][0x380] ;  /* 0x0000e000ff0ebb82 */ /* 0x000ee20000000a00 */
[----:B------:R-:W-:-:S07]  /*0480*/  @!P3 IADD3 R19, PT, PT, R20, R5, RZ ;  /* 0x000000051413b210 */ /* 0x000fce0007ffe0ff */
[----:B------:R-:W4:Y:S01]  /*0490*/  @!P3 LDC.64 R12, c[0x0][0x390] ;  /* 0x0000e400ff0cbb82 */ /* 0x000f220000000a00 */
[----:B--2---:R-:W-:Y:S01]  /*04a0*/  @!P6 FFMA R0, R17, R10, R0 ;  /* 0x0000000a1100e223 */ /* 0x004fe20000000000 */
[----:B------:R-:W-:Y:S01]  /*04b0*/  ISETP.GT.U32.OR P6, PT, R4, 0x752f, P5 ;  /* 0x0000752f0400780c */ /* 0x000fe20002fc4470 */
[----:B---3--:R-:W-:-:S12]  /*04c0*/  @!P3 IMAD.WIDE.U32 R18, R19, 0x4, R14 ;  /* 0x000000041312b825 */ /* 0x008fd800078e000e */
        /* <DEDUP_REMOVED lines=8> */
[----:B---3--:R-:W-:Y:S01]  /*0550*/  @!P3 FFMA R0, R19, R12, R0 ;  /* 0x0000000c1300b223 */ /* 0x008fe20000000000 */
[----:B------:R-:W-:-:S13]  /*0560*/  ISETP.GT.U32.OR P3, PT, R4, 0x752f, P0 ;  /* 0x0000752f0400780c */ /* 0x000fda0000764470 */
[----:B------:R-:W3:Y:S08]  /*0570*/  @!P3 LDC.64 R16, c[0x0][0x380] ;  /* 0x0000e000ff10bb82 */ /* 0x000ef00000000a00 */
[----:B------:R-:W4:Y:S01]  /*0580*/  @!P3 LDC.64 R14, c[0x0][0x390] ;  /* 0x0000e400ff0ebb82 */ /* 0x000f220000000a00 */
[----:B--2---:R-:W-:Y:S01]  /*0590*/  @!P6 FFMA R0, R25, R10, R0 ;  /* 0x0000000a1900e223 */ /* 0x004fe20000000000 */
[----:B------:R-:W-:-:S02]  /*05a0*/  ISETP.GT.U32.OR P6, PT, R4, 0x752f, P1 ;  /* 0x0000752f0400780c */ /* 0x000fc40000fc4470 */
[----:B------:R-:W-:-:S11]  /*05b0*/  @!P3 IADD3 R9, PT, PT, R8, R5, RZ ;  /* 0x000000050809b210 */ /* 0x000fd60007ffe0ff */
[----:B------:R-:W2:Y:S01]  /*05c0*/  @!P6 LDC.64 R12, c[0x0][0x380] ;  /* 0x0000e000ff0ceb82 */ /* 0x000ea20000000a00 */
[----:B---3--:R-:W-:Y:S01]  /*05d0*/  @!P3 IMAD.WIDE.U32 R16, R9, 0x4, R16 ;  /* 0x000000040910b825 */ /* 0x008fe200078e0010 */
[----:B----4-:R-:W3:Y:S05]  /*05e0*/  @!P3 LDG.E R14, desc[UR4][R14.64+0x1c] ;  /* 0x00001c040e0eb981 */ /* 0x010eea000c1e1900 */
[----:B------:R-:W3:Y:S01]  /*05f0*/  @!P3 LDG.E R17, desc[UR4][R16.64] ;  /* 0x000000041011b981 */ /* 0x000ee2000c1e1900 */
[----:B------:R-:W4:Y:S01]  /*0600*/  @!P6 LDC.64 R10, c[0x0][0x390] ;  /* 0x0000e400ff0aeb82 */ /* 0x000f220000000a00 */
[----:B------:R-:W-:-:S04]  /*0610*/  @!P6 IMAD.IADD R9, R6, 0x1, R5 ;  /* 0x000000010609e824 */ /* 0x000fc800078e0205 */
[----:B--2---:R-:W-:-:S06]  /*0620*/  @!P6 IMAD.WIDE.U32 R12, R9, 0x4, R12 ;  /* 0x00000004090ce825 */ /* 0x004fcc00078e000c */
[----:B------:R-:W2:Y:S04]  /*0630*/  @!P6 LDG.E R13, desc[UR4][R12.64] ;  /* 0x000000040c0de981 */ /* 0x000ea8000c1e1900 */
[----:B----4-:R-:W2:Y:S01]  /*0640*/  @!P6 LDG.E R10, desc[UR4][R10.64+0x20] ;  /* 0x000020040a0ae981 */ /* 0x010ea2000c1e1900 */
[----:B------:R-:W-:-:S05]  /*0650*/  VIADD R7, R7, 0x9c40 ;  /* 0x00009c4007077836 */ /* 0x000fca0000000000 */
[----:B------:R-:W-:Y:S01]  /*0660*/  @!P4 IADD3 R21, PT, PT, R20, R7, RZ ;  /* 0x000000071415c210 */ /* 0x000fe20007ffe0ff */
[----:B------:R-:W-:-:S04]  /*0670*/  @!P5 IMAD.IADD R23, R22, 0x1, R7 ;  /* 0x000000011617d824 */ /* 0x000fc800078e0207 */
[----:B------:R-:W-:-:S06]  /*0680*/  @!P4 IMAD.WIDE.U32 R28, R21, 0x4, R28 ;  /* 0x00000004151cc825 */ /* 0x000fcc00078e001c */
[----:B------:R-:W4:Y:S01]  /*0690*/  @!P4 LDG.E R28, desc[UR4][R28.64] ;  /* 0x000000041c1cc981 */ /* 0x000f22000c1e1900 */
[----:B------:R-:W-:-:S04]  /*06a0*/  @!P1 IMAD.IADD R9, R6, 0x1, R7 ;  /* 0x0000000106099824 */ /* 0x000fc800078e0207 */
[----:B0-----:R-:W-:-:S05]  /*06b0*/  @!P1 IMAD.WIDE.U32 R26, R9, 0x4, R26 ;  /* 0x00000004091a9825 */ /* 0x001fca00078e001a */
[----:B------:R0:W5:Y:S02]  /*06c0*/  @!P1 LDG.E R9, desc[UR4][R26.64] ;  /* 0x000000041a099981 */ /* 0x000164000c1e1900 */
[----:B0-----:R-:W0:Y:S02]  /*06d0*/  @!P2 LDC.64 R26, c[0x0][0x390] ;  /* 0x0000e400ff1aab82 */ /* 0x001e240000000a00 */
[----:B0-----:R-:W5:Y:S01]  /*06e0*/  @!P2 LDG.E R27, desc[UR4][R26.64+0x38] ;  /* 0x000038041a1ba981 */ /* 0x001f62000c1e1900 */
[----:B---3--:R-:W-:-:S05]  /*06f0*/  @!P3 FFMA R0, R17, R14, R0 ;  /* 0x0000000e1100b223 */ /* 0x008fca0000000000 */
[----:B------:R-:W0:Y:S01]  /*0700*/  @!P5 LDC.64 R14, c[0x0][0x380] ;  /* 0x0000e000ff0edb82 */ /* 0x000e220000000a00 */
[----:B------:R-:W-:-:S07]  /*0710*/  ISETP.GT.U32.OR P3, PT, R4, 0x752f, P2 ;  /* 0x0000752f0400780c */ /* 0x000fce0001764470 */
[----:B------:R-:W3:Y:S01]  /*0720*/  @!P0 LDC.64 R16, c[0x0][0x380] ;  /* 0x0000e000ff108b82 */ /* 0x000ee20000000a00 */
[----:B------:R-:W-:-:S07]  /*0730*/  IADD3 R4, PT, PT, R8, R7, RZ ;  /* 0x0000000708047210 */ /* 0x000fce0007ffe0ff */
[----:B------:R-:W4:Y:S01]  /*0740*/  @!P3 LDC.64 R18, c[0x0][0x380] ;  /* 0x0000e000ff12bb82 */ /* 0x000f220000000a00 */
[----:B--2---:R-:W-:-:S07]  /*0750*/  @!P6 FFMA R0, R13, R10, R0 ;  /* 0x0000000a0d00e223 */ /* 0x004fce0000000000 */
[----:B------:R-:W2:Y:S01]  /*0760*/  @!P4 LDC.64 R12, c[0x0][0x390] ;  /* 0x0000e400ff0ccb82 */ /* 0x000ea20000000a00 */
[----:B0-----:R-:W-:-:S04]  /*0770*/  @!P5 IMAD.WIDE.U32 R14, R23, 0x4, R14 ;  /* 0x00000004170ed825 */ /* 0x001fc800078e000e */
[----:B---3--:R-:W-:Y:S01]  /*0780*/  @!P0 IMAD.WIDE.U32 R16, R4, 0x4, R16 ;  /* 0x0000000404108825 */ /* 0x008fe200078e0010 */
[----:B------:R0:W3:Y:S01]  /*0790*/  @!P5 LDG.E R29, desc[UR4][R14.64] ;  /* 0x000000040e1dd981 */ /* 0x0000e2000c1e1900 */
[----:B------:R-:W-:Y:S01]  /*07a0*/  IADD3 R25, P6, PT, R20, R7, RZ ;  /* 0x0000000714197210 */ /* 0x000fe20007fde0ff */
[----:B------:R-:W1:Y:S02]  /*07b0*/  @!P3 LDC.64 R10, c[0x0][0x390] ;  /* 0x0000e400ff0abb82 */ /* 0x000e640000000a00 */
[----:B------:R4:W5:Y:S06]  /*07c0*/  @!P0 LDG.E R23, desc[UR4][R16.64] ;  /* 0x0000000410178981 */ /* 0x00096c000c1e1900 */
[----:B0-----:R-:W0:Y:S01]  /*07d0*/  @!P5 LDC.64 R14, c[0x0][0x390] ;  /* 0x0000e400ff0edb82 */ /* 0x001e220000000a00 */
[----:B------:R-:W-:-:S07]  /*07e0*/  @!P3 IADD3 R5, PT, PT, R2, R5, RZ ;  /* 0x000000050205b210 */ /* 0x000fce0007ffe0ff */
[----:B----4-:R-:W4:Y:S01]  /*07f0*/  @!P0 LDC.64 R16, c[0x0][0x390] ;  /* 0x0000e400ff108b82 */ /* 0x010f220000000a00 */
[----:B--2---:R2:W3:Y:S07]  /*0800*/  @!P4 LDG.E R13, desc[UR4][R12.64+0x28] ;  /* 0x000028040c0dc981 */ /* 0x0044ee000c1e1900 */
[----:B------:R-:W4:Y:S01]  /*0810*/  @!P2 LDC.64 R20, c[0x0][0x380] ;  /* 0x0000e000ff14ab82 */ /* 0x000f220000000a00 */
[----:B-1----:R-:W5:Y:S01]  /*0820*/  @!P3 LDG.E R10, desc[UR4][R10.64+0x24] ;  /* 0x000024040a0ab981 */ /* 0x002f62000c1e1900 */
[----:B--2---:R-:W-:-:S02]  /*0830*/  IADD3.X R12, PT, PT, RZ, RZ, RZ, P6, !PT ;  /* 0x000000ffff0c7210 */ /* 0x004fc400037fe4ff */
[----:B------:R-:W-:Y:S01]  /*0840*/  LEA R24, P6, R25, UR6, 0x2 ;  /* 0x0000000619187c11 */ /* 0x000fe2000f8c10ff */
[----:B------:R-:W-:Y:S01]  /*0850*/  @!P3 IMAD.WIDE.U32 R18, R5, 0x4, R18 ;  /* 0x000000040512b825 */ /* 0x000fe200078e0012 */
[----:B0-----:R0:W2:Y:S02]  /*0860*/  @!P5 LDG.E R14, desc[UR4][R14.64+0x2c] ;  /* 0x00002c040e0ed981 */ /* 0x0010a4000c1e1900 */
[----:B------:R-:W-:Y:S02]  /*0870*/  LEA.HI.X R25, R25, UR7, R12, 0x2, P6 ;  /* 0x0000000719197c11 */ /* 0x000fe4000b0f140c */
[----:B------:R-:W-:Y:S01]  /*0880*/  ISETP.GT.U32.OR P6, PT, R3, 0x752e, P4 ;  /* 0x0000752e0300780c */ /* 0x000fe200027c4470 */
[----:B------:R1:W5:Y:S04]  /*0890*/  @!P3 LDG.E R5, desc[UR4][R18.64] ;  /* 0x000000041205b981 */ /* 0x000368000c1e1900 */
[----:B----4-:R4:W2:Y:S01]  /*08a0*/  @!P0 LDG.E R11, desc[UR4][R16.64+0x30] ;  /* 0x00003004100b8981 */ /* 0x0108a2000c1e1900 */
[----:B0-----:R-:W-:Y:S01]  /*08b0*/  @!P2 IMAD.IADD R15, R2, 0x1, R7 ;  /* 0x00000001020fa824 */ /* 0x001fe200078e0207 */
[----:B-1----:R-:W0:Y:S03]  /*08c0*/  @!P1 LDC.64 R18, c[0x0][0x390] ;  /* 0x0000e400ff129b82 */ /* 0x002e260000000a00 */
[----:B----4-:R-:W-:-:S03]  /*08d0*/  @!P2 IMAD.WIDE.U32 R16, R15, 0x4, R20 ;  /* 0x000000040f10a825 */ /* 0x010fc600078e0014 */
[----:B------:R-:W4:Y:S02]  /*08e0*/  @!P6 LDG.E R15, desc[UR4][R24.64+0x13880] ;  /* 0x01388004180fe981 */ /* 0x000f24000c1e1900 */
[----:B------:R-:W1:Y:S02]  /*08f0*/  @!P6 LDC.64 R20, c[0x0][0x390] ;  /* 0x0000e400ff14eb82 */ /* 0x000e640000000a00 */
[----:B------:R-:W4:Y:S04]  /*0900*/  @!P2 LDG.E R12, desc[UR4][R16.64] ;  /* 0x00000004100ca981 */ /* 0x000f28000c1e1900 */
[----:B0-----:R-:W4:Y:S04]  /*0910*/  @!P1 LDG.E R18, desc[UR4][R18.64+0x34] ;  /* 0x0000340412129981 */ /* 0x001f28000c1e1900 */
[----:B-1----:R-:W4:Y:S01]  /*0920*/  @!P6 LDG.E R20, desc[UR4][R20.64+0x3c] ;  /* 0x00003c041414e981 */ /* 0x002f22000c1e1900 */
[----:B-----5:R-:W-:-:S04]  /*0930*/  @!P3 FFMA R0, R5, R10, R0 ;  /* 0x0000000a0500b223 */ /* 0x020fc80000000000 */
[----:B---3--:R-:W-:-:S04]  /*0940*/  @!P4 FFMA R0, R28, R13, R0 ;  /* 0x0000000d1c00c223 */ /* 0x008fc80000000000 */
[----:B--2---:R-:W-:-:S04]  /*0950*/  @!P5 FFMA R0, R29, R14, R0 ;  /* 0x0000000e1d00d223 */ /* 0x004fc80000000000 */
[----:B------:R-:W-:Y:S01]  /*0960*/  @!P0 FFMA R0, R23, R11, R0 ;  /* 0x0000000b17008223 */ /* 0x000fe20000000000 */
[----:B------:R-:W-:-:S04]  /*0970*/  IADD3 R22, P3, PT, R22, R7, RZ ;  /* 0x0000000716167210 */ /* 0x000fc80007f7e0ff */
[----:B------:R-:W-:Y:S02]  /*0980*/  IADD3.X R5, PT, PT, RZ, RZ, RZ, P3, !PT ;  /* 0x000000ffff057210 */ /* 0x000fe40001ffe4ff */
[----:B------:R-:W-:Y:S01]  /*0990*/  LEA R10, P3, R22, UR6, 0x2 ;  /* 0x00000006160a7c11 */ /* 0x000fe2000f8610ff */
[----:B----4-:R-:W-:-:S04]  /*09a0*/  @!P1 FFMA R0, R9, R18, R0 ;  /* 0x0000001209009223 */ /* 0x010fc80000000000 */
[----:B------:R-:W-:-:S04]  /*09b0*/  @!P2 FFMA R0, R12, R27, R0 ;  /* 0x0000001b0c00a223 */ /* 0x000fc80000000000 */
[----:B------:R-:W-:Y:S01]  /*09c0*/  @!P6 FFMA R0, R15, R20, R0 ;  /* 0x000000140f00e223 */ /* 0x000fe20000000000 */
[----:B------:R-:W-:Y:S02]  /*09d0*/  ISETP.GT.U32.OR P6, PT, R3, 0x752e, P5 ;  /* 0x0000752e0300780c */ /* 0x000fe40002fc4470 */
[----:B------:R-:W-:Y:S02]  /*09e0*/  LEA.HI.X R11, R22, UR7, R5, 0x2, P3 ;  /* 0x00000007160b7c11 */ /* 0x000fe400098f1405 */
[----:B------:R-:W-:-:S05]  /*09f0*/  IADD3 R8, P3, PT, R8, R7, RZ ;  /* 0x0000000708087210 */ /* 0x000fca0007f7e0ff */
[----:B------:R-:W-:Y:S01]  /*0a00*/  IMAD.X R5, RZ, RZ, RZ, P3 ;  /* 0x000000ffff057224 */ /* 0x000fe200018e06ff */
[----:B------:R-:W-:-:S03]  /*0a10*/  LEA R12, P3, R8, UR6, 0x2 ;  /* 0x00000006080c7c11 */ /* 0x000fc6000f8610ff */
[----:B------:R-:W0:Y:S01]  /*0a20*/  @!P6 LDC.64 R14, c[0x0][0x390] ;  /* 0x0000e400ff0eeb82 */ /* 0x000e220000000a00 */
[----:B------:R-:W-:Y:S02]  /*0a30*/  LEA.HI.X R13, R8, UR7, R5, 0x2, P3 ;  /* 0x00000007080d7c11 */ /* 0x000fe400098f1405 */
[----:B------:R-:W-:Y:S01]  /*0a40*/  ISETP.GT.U32.OR P3, PT, R3, 0x752e, P0 ;  /* 0x0000752e0300780c */ /* 0x000fe20000764470 */
[----:B------:R-:W2:-:S12]  /*0a50*/  @!P6 LDG.E R5, desc[UR4][R10.64+0x13880] ;  /* 0x013880040a05e981 */ /* 0x000e98000c1e1900 */
[----:B------:R-:W1:Y:S01]  /*0a60*/  @!P3 LDC.64 R16, c[0x0][0x390] ;  /* 0x0000e400ff10bb82 */ /* 0x000e620000000a00 */
[----:B------:R-:W3:Y:S04]  /*0a70*/  @!P3 LDG.E R19, desc[UR4][R12.64+0x13880] ;  /* 0x013880040c13b981 */ /* 0x000ee8000c1e1900 */
[----:B0-----:R-:W2:Y:S04]  /*0a80*/  @!P6 LDG.E R14, desc[UR4][R14.64+0x40] ;  /* 0x000040040e0ee981 */ /* 0x001ea8000c1e1900 */
[----:B-1----:R-:W3:Y:S01]  /*0a90*/  @!P3 LDG.E R16, desc[UR4][R16.64+0x44] ;  /* 0x000044041010b981 */ /* 0x002ee2000c1e1900 */
[----:B------:R-:W-:-:S02]  /*0aa0*/  ISETP.GT.U32.OR P4, PT, R3, 0x752d, P4 ;  /* 0x0000752d0300780c */ /* 0x000fc40002784470 */
[C---:B------:R-:W-:Y:S02]  /*0ab0*/  ISETP.GT.U32.OR P5, PT, R3.reuse, 0x752d, P5 ;  /* 0x0000752d0300780c */ /* 0x040fe40002fa4470 */
[C---:B------:R-:W-:Y:S02]  /*0ac0*/  ISETP.GT.U32.OR P0, PT, R3.reuse, 0x752d, P0 ;  /* 0x0000752d0300780c */ /* 0x040fe40000704470 */
[C---:B------:R-:W-:Y:S02]  /*0ad0*/  ISETP.GT.U32.OR P1, PT, R3.reuse, 0x752d, P1 ;  /* 0x0000752d0300780c */ /* 0x040fe40000f24470 */
[----:B------:R-:W-:-:S05]  /*0ae0*/  ISETP.GT.U32.OR P2, PT, R3, 0x752d, P2 ;  /* 0x0000752d0300780c */ /* 0x000fca0001744470 */
[----:B------:R-:W4:Y:S02]  /*0af0*/  @!P4 LDG.E R25, desc[UR4][R24.64+0x27100] ;  /* 0x027100041819c981 */ /* 0x000f24000c1e1900 */
[----:B------:R-:W0:Y:S02]  /*0b00*/  @!P5 LDC.64 R20, c[0x0][0x390] ;  /* 0x0000e400ff14db82 */ /* 0x000e240000000a00 */
[----:B------:R-:W5:Y:S04]  /*0b10*/  @!P5 LDG.E R11, desc[UR4][R10.64+0x27100] ;  /* 0x027100040a0bd981 */ /* 0x000f68000c1e1900 */
[----:B------:R-:W5:Y:S02]  /*0b20*/  @!P0 LDG.E R13, desc[UR4][R12.64+0x27100] ;  /* 0x027100040c0d8981 */ /* 0x000f64000c1e1900 */
[----:B------:R-:W1:Y:S08]  /*0b30*/  @!P1 LDC.64 R22, c[0x0][0x390] ;  /* 0x0000e400ff169b82 */ /* 0x000e700000000a00 */
[----:B------:R-:W1:Y:S01]  /*0b40*/  @!P2 LDC.64 R26, c[0x0][0x390] ;  /* 0x0000e400ff1aab82 */ /* 0x000e620000000a00 */
[----:B0-----:R-:W5:Y:S04]  /*0b50*/  @!P5 LDG.E R20, desc[UR4][R20.64+0x54] ;  /* 0x000054041414d981 */ /* 0x001f68000c1e1900 */
[----:B-1----:R-:W5:Y:S04]  /*0b60*/  @!P1 LDG.E R23, desc[UR4][R22.64+0x5c] ;  /* 0x00005c0416179981 */ /* 0x002f68000c1e1900 */
[----:B------:R-:W5:Y:S01]  /*0b70*/  @!P2 LDG.E R26, desc[UR4][R26.64+0x60] ;  /* 0x000060041a1aa981 */ /* 0x000f62000c1e1900 */
[----:B--2---:R-:W-:Y:S01]  /*0b80*/  @!P6 FFMA R0, R5, R14, R0 ;  /* 0x0000000e0500e223 */ /* 0x004fe20000000000 */
[----:B------:R-:W-:-:S04]  /*0b90*/  IADD3 R5, P6, PT, R6, R7, RZ ;  /* 0x0000000706057210 */ /* 0x000fc80007fde0ff */
[----:B------:R-:W-:Y:S02]  /*0ba0*/  IADD3.X R18, PT, PT, RZ, RZ, RZ, P6, !PT ;  /* 0x000000ffff127210 */ /* 0x000fe400037fe4ff */
[----:B------:R-:W-:-:S04]  /*0bb0*/  LEA R8, P6, R5, UR6, 0x2 ;  /* 0x0000000605087c11 */ /* 0x000fc8000f8c10ff */
[----:B------:R-:W-:Y:S02]  /*0bc0*/  LEA.HI.X R9, R5, UR7, R18, 0x2, P6 ;  /* 0x0000000705097c11 */ /* 0x000fe4000b0f1412 */
[----:B------:R-:W-:Y:S01]  /*0bd0*/  IADD3 R7, P6, PT, R2, R7, RZ ;  /* 0x0000000702077210 */ /* 0x000fe20007fde0ff */
[----:B---3--:R-:W-:-:S03]  /*0be0*/  @!P3 FFMA R0, R19, R16, R0 ;  /* 0x000000101300b223 */ /* 0x008fc60000000000 */
[----:B------:R-:W-:Y:S01]  /*0bf0*/  IADD3.X R18, PT, PT, RZ, RZ, RZ, P6, !PT ;  /* 0x000000ffff127210 */ /* 0x000fe200037fe4ff */
[----:B------:R-:W2:Y:S01]  /*0c00*/  @!P1 LDG.E R28, desc[UR4][R8.64+0x27100] ;  /* 0x02710004081c9981 */ /* 0x000ea2000c1e1900 */
[----:B------:R-:W-:Y:S02]  /*0c10*/  LEA R14, P6, R7, UR6, 0x2 ;  /* 0x00000006070e7c11 */ /* 0x000fe4000f8c10ff */
[----:B------:R-:W-:Y:S02]  /*0c20*/  ISETP.GT.U32.AND P3, PT, R3, 0x752e, PT ;  /* 0x0000752e0300780c */ /* 0x000fe40003f64070 */
[----:B------:R-:W-:Y:S02]  /*0c30*/  LEA.HI.X R15, R7, UR7, R18, 0x2, P6 ;  /* 0x00000007070f7c11 */ /* 0x000fe4000b0f1412 */
[----:B------:R-:W-:Y:S02]  /*0c40*/  ISETP.GT.U32.OR P6, PT, R6, 0x4e1f, P3 ;  /* 0x00004e1f0600780c */ /* 0x000fe40001fc4470 */
[----:B------:R-:W-:Y:S01]  /*0c50*/  ISETP.GT.U32.OR P3, PT, R2, 0x4e1f, P3 ;  /* 0x00004e1f0200780c */ /* 0x000fe20001f64470 */
[----:B------:R-:W0:Y:S10]  /*0c60*/  @!P4 LDC.64 R16, c[0x0][0x390] ;  /* 0x0000e400ff10cb82 */ /* 0x000e340000000a00 */
[----:B------:R-:W1:Y:S01]  /*0c70*/  @!P6 LDC.64 R18, c[0x0][0x390] ;  /* 0x0000e400ff12eb82 */ /* 0x000e620000000a00 */
[----:B------:R-:W3:Y:S04]  /*0c80*/  @!P6 LDG.E R5, desc[UR4][R8.64+0x13880] ;  /* 0x013880040805e981 */ /* 0x000ee8000c1e1900 */
[----:B------:R-:W4:Y:S03]  /*0c90*/  @!P3 LDG.E R29, desc[UR4][R14.64+0x13880] ;  /* 0x013880040e1db981 */ /* 0x000f26000c1e1900 */
[----:B------:R-:W5:Y:S01]  /*0ca0*/  @!P3 LDC.64 R6, c[0x0][0x390] ;  /* 0x0000e400ff06bb82 */ /* 0x000f620000000a00 */
[----:B0-----:R-:W2:Y:S07]  /*0cb0*/  @!P4 LDG.E R16, desc[UR4][R16.64+0x50] ;  /* 0x000050041010c981 */ /* 0x001eae000c1e1900 */
[----:B------:R-:W0:Y:S01]  /*0cc0*/  @!P0 LDC.64 R2, c[0x0][0x390] ;  /* 0x0000e400ff028b82 */ /* 0x000e220000000a00 */
[----:B-1----:R-:W3:Y:S04]  /*0cd0*/  @!P6 LDG.E R18, desc[UR4][R18.64+0x48] ;  /* 0x000048041212e981 */ /* 0x002ee8000c1e1900 */
[----:B-----5:R-:W4:Y:S04]  /*0ce0*/  @!P3 LDG.E R6, desc[UR4][R6.64+0x4c] ;  /* 0x00004c040606b981 */ /* 0x020f28000c1e1900 */
[----:B------:R-:W5:Y:S04]  /*0cf0*/  @!P2 LDG.E R19, desc[UR4][R14.64+0x27100] ;  /* 0x027100040e13a981 */ /* 0x000f68000c1e1900 */
[----:B0-----:R0:W5:Y:S02]  /*0d00*/  @!P0 LDG.E R24, desc[UR4][R2.64+0x58] ;  /* 0x0000580402188981 */ /* 0x001164000c1e1900 */
[----:B0-----:R-:W0:Y:S02]  /*0d10*/  LDC.64 R2, c[0x0][0x388] ;  /* 0x0000e200ff027b82 */ /* 0x001e240000000a00 */
[----:B0-----:R-:W-:-:S04]  /*0d20*/  IMAD.WIDE R2, R4, 0x4, R2 ;  /* 0x0000000404027825 */ /* 0x001fc800078e0202 */
[----:B---3--:R-:W-:-:S04]  /*0d30*/  @!P6 FFMA R0, R5, R18, R0 ;  /* 0x000000120500e223 */ /* 0x008fc80000000000 */
[----:B----4-:R-:W-:-:S04]  /*0d40*/  @!P3 FFMA R0, R29, R6, R0 ;  /* 0x000000061d00b223 */ /* 0x010fc80000000000 */
[----:B--2---:R-:W-:-:S04]  /*0d50*/  @!P4 FFMA R0, R25, R16, R0 ;  /* 0x000000101900c223 */ /* 0x004fc80000000000 */
[----:B------:R-:W-:-:S04]  /*0d60*/  @!P5 FFMA R0, R11, R20, R0 ;  /* 0x000000140b00d223 */ /* 0x000fc80000000000 */
[----:B-----5:R-:W-:-:S04]  /*0d70*/  @!P0 FFMA R0, R13, R24, R0 ;  /* 0x000000180d008223 */ /* 0x020fc80000000000 */
[----:B------:R-:W-:-:S04]  /*0d80*/  @!P1 FFMA R0, R28, R23, R0 ;  /* 0x000000171c009223 */ /* 0x000fc80000000000 */
[----:B------:R-:W-:-:S05]  /*0d90*/  @!P2 FFMA R0, R19, R26, R0 ;  /* 0x0000001a1300a223 */ /* 0x000fca0000000000 */
[----:B------:R-:W-:Y:S01]  /*0da0*/  STG.E desc[UR4][R2.64], R0 ;  /* 0x0000000002007986 */ /* 0x000fe2000c101904 */
[----:B------:R-:W-:Y:S05]  /*0db0*/  EXIT ;  /* 0x000000000000794d */ /* 0x000fea0003800000 */
.L_x_0:
[----:B------:R-:W-:-:S00]  /*0dc0*/  BRA `(.L_x_0) ;  /* 0xfffffffc00fc7947 */ /* 0x000fc0000383ffff */
[----:B------:R-:W-:-:S00]  /*0dd0*/  NOP ;  /* 0x0000000000007918 */ /* 0x000fc00000000000 */
        /* <DEDUP_REMOVED lines=10> */
.L_x_1:


//--------------------- .nv.shared.reserved.0     --------------------------
	.section	.nv.shared.reserved.0,"aw",@nobits
	.weak		__nv_reservedSMEM_offset_0_alias
	.size		__nv_reservedSMEM_offset_0_alias, 0, 64
	.other		__nv_reservedSMEM_offset_0_alias,@"STO_CUDA_RESERVED_SHARED STV_DEFAULT"
__nv_reservedSMEM_offset_0_alias:
	.zero		0
	.zero		64


//--------------------- .nv.constant0._Z17naive_convolutionPfS_S_ --------------------------
	.section	.nv.constant0._Z17naive_convolutionPfS_S_,"a",@progbits
	.sectionflags	@""
	.align	4
.nv.constant0._Z17naive_convolutionPfS_S_:
	.zero		920


//--------------------- SYMBOLS --------------------------

	.type		.nv.reservedSmem.offset0,@object
	.size		.nv.reservedSmem.offset0,0x4
